//
// Generated by NVIDIA NVVM Compiler
//
// Compiler Build ID: CL-36424714
// Cuda compilation tools, release 13.0, V13.0.88
// Based on NVVM 20.0.0
//

.version 9.0
.target sm_100
.address_size 64

	// .globl	_Z13multiplyByTwoPhi

.visible .entry _Z13multiplyByTwoPhi(
	.param .u64 .ptr .align 1 _Z13multiplyByTwoPhi_param_0,
	.param .u32 _Z13multiplyByTwoPhi_param_1
)
{
	.reg .pred 	%p<2>;
	.reg .b16 	%rs<3>;
	.reg .b32 	%r<6>;
	.reg .b64 	%rd<5>;

	ld.param.u64 	%rd1, [_Z13multiplyByTwoPhi_param_0];
	ld.param.u32 	%r2, [_Z13multiplyByTwoPhi_param_1];
	mov.u32 	%r3, %ctaid.x;
	mov.u32 	%r4, %ntid.x;
	mov.u32 	%r5, %tid.x;
	mad.lo.s32 	%r1, %r3, %r4, %r5;
	setp.ge.s32 	%p1, %r1, %r2;
	@%p1 bra 	$L__BB0_2;
	cvta.to.global.u64 	%rd2, %rd1;
	cvt.s64.s32 	%rd3, %r1;
	add.s64 	%rd4, %rd2, %rd3;
	ld.global.u8 	%rs1, [%rd4];
	shl.b16 	%rs2, %rs1, 1;
	st.global.u8 	[%rd4], %rs2;
$L__BB0_2:
	ret;

}


// ===== COMPILED SASS (sm_100) =====

	.target	sm_100

	.elftype	@"ET_EXEC"


//--------------------- .note.nv.tkinfo           --------------------------
	.section	.note.nv.tkinfo,"",@"SHT_NOTE"
	.sectionflags	@"SHF_NOTE_NV_TKINFO"
	.tkinfo
        /*0018*/ 	.word	0x00000002
        /*0030*/ 	.string	""
        /*0030*/ 	.string	"ptxas"
        /*0030*/ 	.string	"Cuda compilation tools, release 13.0, V13.0.88"
        /*0030*/ 	.string	"Build cuda_13.0.r13.0/compiler.36424714_0"
        /*0030*/ 	.string	"-arch sm_100 -m 64 "



//--------------------- .note.nv.cuinfo           --------------------------
	.section	.note.nv.cuinfo,"",@"SHT_NOTE"
	.sectionflags	@"SHF_NOTE_NV_CUINFO"
        /*0018*/ 	.short	0x0002
        /*001a*/ 	.short	0x0064
        /*001c*/ 	.short	0x0082
	.zero		2


//--------------------- .nv.info                  --------------------------
	.section	.nv.info,"",@"SHT_CUDA_INFO"
	.align	4


	//----- nvinfo : EIATTR_REGCOUNT
	.align		4
        /*0000*/ 	.byte	0x04, 0x2f
        /*0002*/ 	.short	(.L_1 - .L_0)
	.align		4
.L_0:
        /*0004*/ 	.word	index@(_Z13multiplyByTwoPhi)
        /*0008*/ 	.word	0x00000008


	//----- nvinfo : EIATTR_FRAME_SIZE
	.align		4
.L_1:
        /*000c*/ 	.byte	0x04, 0x11
        /*000e*/ 	.short	(.L_3 - .L_2)
	.align		4
.L_2:
        /*0010*/ 	.word	index@(_Z13multiplyByTwoPhi)
        /*0014*/ 	.word	0x00000000


	//----- nvinfo : EIATTR_MIN_STACK_SIZE
	.align		4
.L_3:
        /*0018*/ 	.byte	0x04, 0x12
        /*001a*/ 	.short	(.L_5 - .L_4)
	.align		4
.L_4:
        /*001c*/ 	.word	index@(_Z13multiplyByTwoPhi)
        /*0020*/ 	.word	0x00000000
.L_5:


//--------------------- .nv.compat                --------------------------
	.section	.nv.compat,"",@"SHT_CUDA_COMPAT_INFO"
	.align	4
        /*0000*/ 	.byte	0x02, 0x09, 0x00, 0x00, 0x02, 0x02, 0x01, 0x00, 0x02, 0x05, 0x05, 0x00, 0x03, 0x07, 0x01, 0x01
        /*0010*/ 	.byte	0x02, 0x03, 0x00, 0x00, 0x02, 0x06, 0x01, 0x00, 0x04, 0x0b, 0x08, 0x00, 0x09, 0x00, 0x00, 0x00
        /*0020*/ 	.byte	0x00, 0x00, 0x00, 0x00


//--------------------- .nv.info._Z13multiplyByTwoPhi --------------------------
	.section	.nv.info._Z13multiplyByTwoPhi,"",@"SHT_CUDA_INFO"
	.sectionflags	@""
	.align	4


	//----- nvinfo : EIATTR_CUDA_API_VERSION
	.align		4
        /*0000*/ 	.byte	0x04, 0x37
        /*0002*/ 	.short	(.L_7 - .L_6)
.L_6:
        /*0004*/ 	.word	0x00000082


	//----- nvinfo : EIATTR_KPARAM_INFO
	.align		4
.L_7:
        /*0008*/ 	.byte	0x04, 0x17
        /*000a*/ 	.short	(.L_9 - .L_8)
.L_8:
        /*000c*/ 	.word	0x00000000
        /*0010*/ 	.short	0x0001
        /*0012*/ 	.short	0x0008
        /*0014*/ 	.byte	0x00, 0xf0, 0x11, 0x00


	//----- nvinfo : EIATTR_KPARAM_INFO
	.align		4
.L_9:
        /*0018*/ 	.byte	0x04, 0x17
        /*001a*/ 	.short	(.L_11 - .L_10)
.L_10:
        /*001c*/ 	.word	0x00000000
        /*0020*/ 	.short	0x0000
        /*0022*/ 	.short	0x0000
        /*0024*/ 	.byte	0x00, 0xf5, 0x21, 0x00


	//----- nvinfo : EIATTR_SPARSE_MMA_MASK
	.align		4
.L_11:
        /*0028*/ 	.byte	0x03, 0x50
        /*002a*/ 	.short	0x0000


	//----- nvinfo : EIATTR_MAXREG_COUNT
	.align		4
        /*002c*/ 	.byte	0x03, 0x1b
        /*002e*/ 	.short	0x00ff


	//----- nvinfo : EIATTR_MERCURY_ISA_VERSION
	.align		4
        /*0030*/ 	.byte	0x03, 0x5f
        /*0032*/ 	.short	0x0101


	//----- nvinfo : EIATTR_VRC_CTA_INIT_COUNT
	.align		4
        /*0034*/ 	.byte	0x02, 0x4a
	.zero		1
	.zero		1


	//----- nvinfo : EIATTR_EXIT_INSTR_OFFSETS
	.align		4
        /*0038*/ 	.byte	0x04, 0x1c
        /*003a*/ 	.short	(.L_13 - .L_12)


	//   ....[0]....
.L_12:
        /*003c*/ 	.word	0x00000070


	//   ....[1]....
        /*0040*/ 	.word	0x000000f0


	//----- nvinfo : EIATTR_CBANK_PARAM_SIZE
	.align		4
.L_13:
        /*0044*/ 	.byte	0x03, 0x19
        /*0046*/ 	.short	0x000c


	//----- nvinfo : EIATTR_PARAM_CBANK
	.align		4
        /*0048*/ 	.byte	0x04, 0x0a
        /*004a*/ 	.short	(.L_15 - .L_14)
	.align		4
.L_14:
        /*004c*/ 	.word	index@(.nv.constant0._Z13multiplyByTwoPhi)
        /*0050*/ 	.short	0x0380
        /*0052*/ 	.short	0x000c


	//----- nvinfo : EIATTR_SW_WAR
	.align		4
.L_15:
        /*0054*/ 	.byte	0x04, 0x36
        /*0056*/ 	.short	(.L_17 - .L_16)
.L_16:
        /*0058*/ 	.word	0x00000008
.L_17:


//--------------------- .nv.callgraph             --------------------------
	.section	.nv.callgraph,"",@"SHT_CUDA_CALLGRAPH"
	.align	4
	.sectionentsize	8
	.align		4
        /*0000*/ 	.word	0x00000000
	.align		4
        /*0004*/ 	.word	0xffffffff
	.align		4
        /*0008*/ 	.word	0x00000000
	.align		4
        /*000c*/ 	.word	0xfffffffe
	.align		4
        /*0010*/ 	.word	0x00000000
	.align		4
        /*0014*/ 	.word	0xfffffffd
	.align		4
        /*0018*/ 	.word	0x00000000
	.align		4
        /*001c*/ 	.word	0xfffffffc


//--------------------- .text._Z13multiplyByTwoPhi --------------------------
	.section	.text._Z13multiplyByTwoPhi,"ax",@progbits
	.align	128
        .global         _Z13multiplyByTwoPhi
        .type           _Z13multiplyByTwoPhi,@function
        .size           _Z13multiplyByTwoPhi,(.L_x_1 - _Z13multiplyByTwoPhi)
        .other          _Z13multiplyByTwoPhi,@"STO_CUDA_ENTRY STV_DEFAULT"
_Z13multiplyByTwoPhi:
.text._Z13multiplyByTwoPhi:
[----:B------:R-:W-:Y:S01]  /*0000*/  LDC R1, c[0x0][0x37c] ;  /* 0x0000df00ff017b82 */ /* 0x000fe20000000800 */
[----:B------:R-:W0:Y:S07]  /*0010*/  S2R R3, SR_TID.X ;  /* 0x0000000000037919 */ /* 0x000e2e0000002100 */
[----:B------:R-:W0:Y:S01]  /*0020*/  S2UR UR4, SR_CTAID.X ;  /* 0x00000000000479c3 */ /* 0x000e220000002500 */
[----:B------:R-:W1:Y:S07]  /*0030*/  LDCU UR5, c[0x0][0x388] ;  /* 0x00007100ff0577ac */ /* 0x000e6e0008000800 */
[----:B------:R-:W0:Y:S02]  /*0040*/  LDC R0, c[0x0][0x360] ;  /* 0x0000d800ff007b82 */ /* 0x000e240000000800 */
[----:B0-----:R-:W-:-:S05]  /*0050*/  IMAD R0, R0, UR4, R3 ;  /* 0x0000000400007c24 */ /* 0x001fca000f8e0203 */
[----:B-1----:R-:W-:-:S13]  /*0060*/  ISETP.GE.AND P0, PT, R0, UR5, PT ;  /* 0x0000000500007c0c */ /* 0x002fda000bf06270 */
[----:B------:R-:W-:Y:S05]  /*0070*/  @P0 EXIT ;  /* 0x000000000000094d */ /* 0x000fea0003800000 */
[----:B------:R-:W0:Y:S01]  /*0080*/  LDCU.64 UR6, c[0x0][0x380] ;  /* 0x00007000ff0677ac */ /* 0x000e220008000a00 */
[----:B------:R-:W1:Y:S01]  /*0090*/  LDCU.64 UR4, c[0x0][0x358] ;  /* 0x00006b00ff0477ac */ /* 0x000e620008000a00 */
[----:B0-----:R-:W-:-:S04]  /*00a0*/  IADD3 R2, P0, PT, R0, UR6, RZ ;  /* 0x0000000600027c10 */ /* 0x001fc8000ff1e0ff */
[----:B------:R-:W-:-:S05]  /*00b0*/  LEA.HI.X.SX32 R3, R0, UR7, 0x1, P0 ;  /* 0x0000000700037c11 */ /* 0x000fca00080f0eff */
[----:B-1----:R-:W2:Y:S02]  /*00c0*/  LDG.E.U8 R0, desc[UR4][R2.64] ;  /* 0x0000000402007981 */ /* 0x002ea4000c1e1100 */
[----:B--2---:R-:W-:-:S05]  /*00d0*/  IMAD.SHL.U32 R5, R0, 0x2, RZ ;  /* 0x0000000200057824 */ /* 0x004fca00078e00ff */
[----:B------:R-:W-:Y:S01]  /*00e0*/  STG.E.U8 desc[UR4][R2.64], R5 ;  /* 0x0000000502007986 */ /* 0x000fe2000c101104 */
[----:B------:R-:W-:Y:S05]  /*00f0*/  EXIT ;  /* 0x000000000000794d */ /* 0x000fea0003800000 */
.L_x_0:
[----:B------:R-:W-:-:S00]  /*0100*/  BRA `(.L_x_0) ;  /* 0xfffffffc00fc7947 */ /* 0x000fc0000383ffff */
[----:B------:R-:W-:-:S00]  /*0110*/  NOP ;  /* 0x0000000000007918 */ /* 0x000fc00000000000 */
        /* <DEDUP_REMOVED lines=14> */
.L_x_1:


//--------------------- .nv.shared.reserved.0     --------------------------
	.section	.nv.shared.reserved.0,"aw",@nobits
	.weak		__nv_reservedSMEM_offset_0_alias
	.size		__nv_reservedSMEM_offset_0_alias, 0, 64
	.other		__nv_reservedSMEM_offset_0_alias,@"STO_CUDA_RESERVED_SHARED STV_DEFAULT"
__nv_reservedSMEM_offset_0_alias:
	.zero		0
	.zero		64


//--------------------- .nv.constant0._Z13multiplyByTwoPhi --------------------------
	.section	.nv.constant0._Z13multiplyByTwoPhi,"a",@progbits
	.sectionflags	@""
	.align	4
.nv.constant0._Z13multiplyByTwoPhi:
	.zero		908


//--------------------- SYMBOLS --------------------------

	.type		.nv.reservedSmem.offset0,@object
	.size		.nv.reservedSmem.offset0,0x4
